//
// Generated by NVIDIA NVVM Compiler
//
// Compiler Build ID: CL-36424714
// Cuda compilation tools, release 13.0, V13.0.88
// Based on NVVM 20.0.0
//

.version 9.0
.target sm_100
.address_size 64

	// .globl	_Z12squareKernelPfS_

.visible .entry _Z12squareKernelPfS_(
	.param .u64 .ptr .align 1 _Z12squareKernelPfS__param_0,
	.param .u64 .ptr .align 1 _Z12squareKernelPfS__param_1
)
{
	.reg .b32 	%r<5>;
	.reg .b32 	%f<5>;
	.reg .b64 	%rd<8>;
	.reg .b64 	%fd<4>;

	ld.param.u64 	%rd1, [_Z12squareKernelPfS__param_0];
	ld.param.u64 	%rd2, [_Z12squareKernelPfS__param_1];
	cvta.to.global.u64 	%rd3, %rd2;
	cvta.to.global.u64 	%rd4, %rd1;
	mov.u32 	%r1, %tid.x;
	mov.u32 	%r2, %ctaid.x;
	mov.u32 	%r3, %ntid.x;
	mad.lo.s32 	%r4, %r2, %r3, %r1;
	mul.wide.u32 	%rd5, %r4, 4;
	add.s64 	%rd6, %rd4, %rd5;
	ld.global.f32 	%f1, [%rd6];
	cvt.f64.f32 	%fd1, %f1;
	add.f64 	%fd2, %fd1, 0dC002666666666666;
	div.rn.f64 	%fd3, %fd1, %fd2;
	cvt.rn.f32.f64 	%f2, %fd3;
	mul.f32 	%f3, %f2, %f2;
	mul.f32 	%f4, %f3, %f2;
	add.s64 	%rd7, %rd3, %rd5;
	st.global.f32 	[%rd7], %f4;
	ret;

}


// ===== COMPILED SASS (sm_100) =====

	.target	sm_100

	.elftype	@"ET_EXEC"


//--------------------- .note.nv.tkinfo           --------------------------
	.section	.note.nv.tkinfo,"",@"SHT_NOTE"
	.sectionflags	@"SHF_NOTE_NV_TKINFO"
	.tkinfo
        /*0018*/ 	.word	0x00000002
        /*0030*/ 	.string	""
        /*0030*/ 	.string	"ptxas"
        /*0030*/ 	.string	"Cuda compilation tools, release 13.0, V13.0.88"
        /*0030*/ 	.string	"Build cuda_13.0.r13.0/compiler.36424714_0"
        /*0030*/ 	.string	"-arch sm_100 -m 64 "



//--------------------- .note.nv.cuinfo           --------------------------
	.section	.note.nv.cuinfo,"",@"SHT_NOTE"
	.sectionflags	@"SHF_NOTE_NV_CUINFO"
        /*0018*/ 	.short	0x0002
        /*001a*/ 	.short	0x0064
        /*001c*/ 	.short	0x0082
	.zero		2


//--------------------- .nv.info                  --------------------------
	.section	.nv.info,"",@"SHT_CUDA_INFO"
	.align	4


	//----- nvinfo : EIATTR_REGCOUNT
	.align		4
        /*0000*/ 	.byte	0x04, 0x2f
        /*0002*/ 	.short	(.L_1 - .L_0)
	.align		4
.L_0:
        /*0004*/ 	.word	index@(_Z12squareKernelPfS_)
        /*0008*/ 	.word	0x00000019


	//----- nvinfo : EIATTR_FRAME_SIZE
	.align		4
.L_1:
        /*000c*/ 	.byte	0x04, 0x11
        /*000e*/ 	.short	(.L_3 - .L_2)
	.align		4
.L_2:
        /*0010*/ 	.word	index@($__internal_0_$__cuda_sm20_div_rn_f64_full)
        /*0014*/ 	.word	0x00000000


	//----- nvinfo : EIATTR_FRAME_SIZE
	.align		4
.L_3:
        /*0018*/ 	.byte	0x04, 0x11
        /*001a*/ 	.short	(.L_5 - .L_4)
	.align		4
.L_4:
        /*001c*/ 	.word	index@(_Z12squareKernelPfS_)
        /*0020*/ 	.word	0x00000000


	//----- nvinfo : EIATTR_MIN_STACK_SIZE
	.align		4
.L_5:
        /*0024*/ 	.byte	0x04, 0x12
        /*0026*/ 	.short	(.L_7 - .L_6)
	.align		4
.L_6:
        /*0028*/ 	.word	index@(_Z12squareKernelPfS_)
        /*002c*/ 	.word	0x00000000
.L_7:


//--------------------- .nv.compat                --------------------------
	.section	.nv.compat,"",@"SHT_CUDA_COMPAT_INFO"
	.align	4
        /*0000*/ 	.byte	0x02, 0x09, 0x00, 0x00, 0x02, 0x02, 0x01, 0x00, 0x02, 0x05, 0x05, 0x00, 0x03, 0x07, 0x01, 0x01
        /*0010*/ 	.byte	0x02, 0x03, 0x00, 0x00, 0x02, 0x06, 0x01, 0x00, 0x04, 0x0b, 0x08, 0x00, 0x01, 0x00, 0x00, 0x00
        /*0020*/ 	.byte	0x00, 0x00, 0x00, 0x00


//--------------------- .nv.info._Z12squareKernelPfS_ --------------------------
	.section	.nv.info._Z12squareKernelPfS_,"",@"SHT_CUDA_INFO"
	.sectionflags	@""
	.align	4


	//----- nvinfo : EIATTR_CUDA_API_VERSION
	.align		4
        /*0000*/ 	.byte	0x04, 0x37
        /*0002*/ 	.short	(.L_9 - .L_8)
.L_8:
        /*0004*/ 	.word	0x00000082


	//----- nvinfo : EIATTR_KPARAM_INFO
	.align		4
.L_9:
        /*0008*/ 	.byte	0x04, 0x17
        /*000a*/ 	.short	(.L_11 - .L_10)
.L_10:
        /*000c*/ 	.word	0x00000000
        /*0010*/ 	.short	0x0001
        /*0012*/ 	.short	0x0008
        /*0014*/ 	.byte	0x00, 0xf5, 0x21, 0x00


	//----- nvinfo : EIATTR_KPARAM_INFO
	.align		4
.L_11:
        /*0018*/ 	.byte	0x04, 0x17
        /*001a*/ 	.short	(.L_13 - .L_12)
.L_12:
        /*001c*/ 	.word	0x00000000
        /*0020*/ 	.short	0x0000
        /*0022*/ 	.short	0x0000
        /*0024*/ 	.byte	0x00, 0xf5, 0x21, 0x00


	//----- nvinfo : EIATTR_SPARSE_MMA_MASK
	.align		4
.L_13:
        /*0028*/ 	.byte	0x03, 0x50
        /*002a*/ 	.short	0x0000


	//----- nvinfo : EIATTR_MAXREG_COUNT
	.align		4
        /*002c*/ 	.byte	0x03, 0x1b
        /*002e*/ 	.short	0x00ff


	//----- nvinfo : EIATTR_MERCURY_ISA_VERSION
	.align		4
        /*0030*/ 	.byte	0x03, 0x5f
        /*0032*/ 	.short	0x0101


	//----- nvinfo : EIATTR_VRC_CTA_INIT_COUNT
	.align		4
        /*0034*/ 	.byte	0x02, 0x4a
	.zero		1
	.zero		1


	//----- nvinfo : EIATTR_EXIT_INSTR_OFFSETS
	.align		4
        /*0038*/ 	.byte	0x04, 0x1c
        /*003a*/ 	.short	(.L_15 - .L_14)


	//   ....[0]....
.L_14:
        /*003c*/ 	.word	0x00000250


	//----- nvinfo : EIATTR_CRS_STACK_SIZE
	.align		4
.L_15:
        /*0040*/ 	.byte	0x04, 0x1e
        /*0042*/ 	.short	(.L_17 - .L_16)
.L_16:
        /*0044*/ 	.word	0x00000000


	//----- nvinfo : EIATTR_CBANK_PARAM_SIZE
	.align		4
.L_17:
        /*0048*/ 	.byte	0x03, 0x19
        /*004a*/ 	.short	0x0010


	//----- nvinfo : EIATTR_PARAM_CBANK
	.align		4
        /*004c*/ 	.byte	0x04, 0x0a
        /*004e*/ 	.short	(.L_19 - .L_18)
	.align		4
.L_18:
        /*0050*/ 	.word	index@(.nv.constant0._Z12squareKernelPfS_)
        /*0054*/ 	.short	0x0380
        /*0056*/ 	.short	0x0010


	//----- nvinfo : EIATTR_SW_WAR
	.align		4
.L_19:
        /*0058*/ 	.byte	0x04, 0x36
        /*005a*/ 	.short	(.L_21 - .L_20)
.L_20:
        /*005c*/ 	.word	0x00000008
.L_21:


//--------------------- .nv.callgraph             --------------------------
	.section	.nv.callgraph,"",@"SHT_CUDA_CALLGRAPH"
	.align	4
	.sectionentsize	8
	.align		4
        /*0000*/ 	.word	0x00000000
	.align		4
        /*0004*/ 	.word	0xffffffff
	.align		4
        /*0008*/ 	.word	0x00000000
	.align		4
        /*000c*/ 	.word	0xfffffffe
	.align		4
        /*0010*/ 	.word	0x00000000
	.align		4
        /*0014*/ 	.word	0xfffffffd
	.align		4
        /*0018*/ 	.word	0x00000000
	.align		4
        /*001c*/ 	.word	0xfffffffc


//--------------------- .text._Z12squareKernelPfS_ --------------------------
	.section	.text._Z12squareKernelPfS_,"ax",@progbits
	.align	128
        .global         _Z12squareKernelPfS_
        .type           _Z12squareKernelPfS_,@function
        .size           _Z12squareKernelPfS_,(.L_x_8 - _Z12squareKernelPfS_)
        .other          _Z12squareKernelPfS_,@"STO_CUDA_ENTRY STV_DEFAULT"
_Z12squareKernelPfS_:
.text._Z12squareKernelPfS_:
[----:B------:R-:W-:Y:S01]  /*0000*/  LDC R1, c[0x0][0x37c] ;  /* 0x0000df00ff017b82 */ /* 0x000fe20000000800 */
[----:B------:R-:W0:Y:S07]  /*0010*/  S2R R0, SR_TID.X ;  /* 0x0000000000007919 */ /* 0x000e2e0000002100 */
[----:B------:R-:W0:Y:S01]  /*0020*/  S2UR UR6, SR_CTAID.X ;  /* 0x00000000000679c3 */ /* 0x000e220000002500 */
[----:B------:R-:W1:Y:S07]  /*0030*/  LDCU.64 UR4, c[0x0][0x358] ;  /* 0x00006b00ff0477ac */ /* 0x000e6e0008000a00 */
[----:B------:R-:W0:Y:S08]  /*0040*/  LDC R5, c[0x0][0x360] ;  /* 0x0000d800ff057b82 */ /* 0x000e300000000800 */
[----:B------:R-:W2:Y:S01]  /*0050*/  LDC.64 R2, c[0x0][0x380] ;  /* 0x0000e000ff027b82 */ /* 0x000ea20000000a00 */
[----:B0-----:R-:W-:-:S04]  /*0060*/  IMAD R0, R5, UR6, R0 ;  /* 0x0000000605007c24 */ /* 0x001fc8000f8e0200 */
[----:B--2---:R-:W-:-:S05]  /*0070*/  IMAD.WIDE.U32 R2, R0, 0x4, R2 ;  /* 0x0000000400027825 */ /* 0x004fca00078e0002 */
[----:B-1----:R-:W2:Y:S01]  /*0080*/  LDG.E R6, desc[UR4][R2.64] ;  /* 0x0000000402067981 */ /* 0x002ea2000c1e1900 */
[----:B------:R-:W-:Y:S01]  /*0090*/  UMOV UR6, 0x66666666 ;  /* 0x6666666600067882 */ /* 0x000fe20000000000 */
[----:B------:R-:W-:Y:S01]  /*00a0*/  UMOV UR7, 0x40026666 ;  /* 0x4002666600077882 */ /* 0x000fe20000000000 */
[----:B------:R-:W-:Y:S01]  /*00b0*/  IMAD.MOV.U32 R8, RZ, RZ, 0x1 ;  /* 0x00000001ff087424 */ /* 0x000fe200078e00ff */
[----:B------:R-:W-:Y:S01]  /*00c0*/  BSSY.RECONVERGENT B0, `(.L_x_0) ;  /* 0x0000012000007945 */ /* 0x000fe20003800200 */
[----:B--2---:R-:W0:Y:S02]  /*00d0*/  F2F.F64.F32 R6, R6 ;  /* 0x0000000600067310 */ /* 0x004e240000201800 */
[----:B0-----:R-:W-:Y:S01]  /*00e0*/  DADD R4, R6, -UR6 ;  /* 0x8000000606047e29 */ /* 0x001fe20008000000 */
[----:B------:R-:W-:-:S05]  /*00f0*/  FSETP.GEU.AND P1, PT, |R7|, 6.5827683646048100446e-37, PT ;  /* 0x036000000700780b */ /* 0x000fca0003f2e200 */
[----:B------:R-:W0:Y:S02]  /*0100*/  MUFU.RCP64H R9, R5 ;  /* 0x0000000500097308 */ /* 0x000e240000001800 */
[----:B0-----:R-:W-:-:S08]  /*0110*/  DFMA R10, -R4, R8, 1 ;  /* 0x3ff00000040a742b */ /* 0x001fd00000000108 */
[----:B------:R-:W-:-:S08]  /*0120*/  DFMA R10, R10, R10, R10 ;  /* 0x0000000a0a0a722b */ /* 0x000fd0000000000a */
[----:B------:R-:W-:-:S08]  /*0130*/  DFMA R10, R8, R10, R8 ;  /* 0x0000000a080a722b */ /* 0x000fd00000000008 */
[----:B------:R-:W-:-:S08]  /*0140*/  DFMA R8, -R4, R10, 1 ;  /* 0x3ff000000408742b */ /* 0x000fd0000000010a */
[----:B------:R-:W-:-:S08]  /*0150*/  DFMA R8, R10, R8, R10 ;  /* 0x000000080a08722b */ /* 0x000fd0000000000a */
[----:B------:R-:W-:-:S08]  /*0160*/  DMUL R2, R6, R8 ;  /* 0x0000000806027228 */ /* 0x000fd00000000000 */
[----:B------:R-:W-:-:S08]  /*0170*/  DFMA R10, -R4, R2, R6 ;  /* 0x00000002040a722b */ /* 0x000fd00000000106 */
[----:B------:R-:W-:-:S10]  /*0180*/  DFMA R2, R8, R10, R2 ;  /* 0x0000000a0802722b */ /* 0x000fd40000000002 */
[----:B------:R-:W-:-:S05]  /*0190*/  FFMA R8, RZ, R5, R3 ;  /* 0x00000005ff087223 */ /* 0x000fca0000000003 */
[----:B------:R-:W-:-:S13]  /*01a0*/  FSETP.GT.AND P0, PT, |R8|, 1.469367938527859385e-39, PT ;  /* 0x001000000800780b */ /* 0x000fda0003f04200 */
[----:B------:R-:W-:Y:S05]  /*01b0*/  @P0 BRA P1, `(.L_x_1) ;  /* 0x0000000000080947 */ /* 0x000fea0000800000 */
[----:B------:R-:W-:-:S07]  /*01c0*/  MOV R10, 0x1e0 ;  /* 0x000001e0000a7802 */ /* 0x000fce0000000f00 */
[----:B------:R-:W-:Y:S05]  /*01d0*/  CALL.REL.NOINC `($__internal_0_$__cuda_sm20_div_rn_f64_full) ;  /* 0x0000000000207944 */ /* 0x000fea0003c00000 */
.L_x_1:
[----:B------:R-:W-:Y:S05]  /*01e0*/  BSYNC.RECONVERGENT B0 ;  /* 0x0000000000007941 */ /* 0x000fea0003800200 */
.L_x_0:
[----:B------:R-:W0:Y:S01]  /*01f0*/  LDC.64 R4, c[0x0][0x388] ;  /* 0x0000e200ff047b82 */ /* 0x000e220000000a00 */
[----:B------:R-:W1:Y:S02]  /*0200*/  F2F.F32.F64 R2, R2 ;  /* 0x0000000200027310 */ /* 0x000e640000301000 */
[----:B-1----:R-:W-:-:S04]  /*0210*/  FMUL R7, R2, R2 ;  /* 0x0000000202077220 */ /* 0x002fc80000400000 */
[----:B------:R-:W-:Y:S01]  /*0220*/  FMUL R7, R2, R7 ;  /* 0x0000000702077220 */ /* 0x000fe20000400000 */
[----:B0-----:R-:W-:-:S05]  /*0230*/  IMAD.WIDE.U32 R4, R0, 0x4, R4 ;  /* 0x0000000400047825 */ /* 0x001fca00078e0004 */
[----:B------:R-:W-:Y:S01]  /*0240*/  STG.E desc[UR4][R4.64], R7 ;  /* 0x0000000704007986 */ /* 0x000fe2000c101904 */
[----:B------:R-:W-:Y:S05]  /*0250*/  EXIT ;  /* 0x000000000000794d */ /* 0x000fea0003800000 */
        .weak           $__internal_0_$__cuda_sm20_div_rn_f64_full
        .type           $__internal_0_$__cuda_sm20_div_rn_f64_full,@function
        .size           $__internal_0_$__cuda_sm20_div_rn_f64_full,(.L_x_8 - $__internal_0_$__cuda_sm20_div_rn_f64_full)
$__internal_0_$__cuda_sm20_div_rn_f64_full:
[C---:B------:R-:W-:Y:S01]  /*0260*/  FSETP.GEU.AND P0, PT, |R5|.reuse, 1.469367938527859385e-39, PT ;  /* 0x001000000500780b */ /* 0x040fe20003f0e200 */
[----:B------:R-:W-:Y:S01]  /*0270*/  IMAD.MOV.U32 R16, RZ, RZ, 0x1 ;  /* 0x00000001ff107424 */ /* 0x000fe200078e00ff */
[----:B------:R-:W-:Y:S01]  /*0280*/  LOP3.LUT R2, R5, 0x800fffff, RZ, 0xc0, !PT ;  /* 0x800fffff05027812 */ /* 0x000fe200078ec0ff */
[----:B------:R-:W-:Y:S01]  /*0290*/  BSSY.RECONVERGENT B1, `(.L_x_2) ;  /* 0x0000055000017945 */ /* 0x000fe20003800200 */
[C---:B------:R-:W-:Y:S02]  /*02a0*/  FSETP.GEU.AND P2, PT, |R7|.reuse, 1.469367938527859385e-39, PT ;  /* 0x001000000700780b */ /* 0x040fe40003f4e200 */
[----:B------:R-:W-:Y:S01]  /*02b0*/  LOP3.LUT R3, R2, 0x3ff00000, RZ, 0xfc, !PT ;  /* 0x3ff0000002037812 */ /* 0x000fe200078efcff */
[----:B------:R-:W-:Y:S01]  /*02c0*/  IMAD.MOV.U32 R2, RZ, RZ, R4 ;  /* 0x000000ffff027224 */ /* 0x000fe200078e0004 */
[----:B------:R-:W-:Y:S02]  /*02d0*/  LOP3.LUT R11, R7, 0x7ff00000, RZ, 0xc0, !PT ;  /* 0x7ff00000070b7812 */ /* 0x000fe400078ec0ff */
[----:B------:R-:W-:-:S03]  /*02e0*/  LOP3.LUT R14, R5, 0x7ff00000, RZ, 0xc0, !PT ;  /* 0x7ff00000050e7812 */ /* 0x000fc600078ec0ff */
[----:B------:R-:W-:Y:S01]  /*02f0*/  @!P0 DMUL R2, R4, 8.98846567431157953865e+307 ;  /* 0x7fe0000004028828 */ /* 0x000fe20000000000 */
[----:B------:R-:W-:-:S03]  /*0300*/  ISETP.GE.U32.AND P1, PT, R11, R14, PT ;  /* 0x0000000e0b00720c */ /* 0x000fc60003f26070 */
[----:B------:R-:W-:Y:S01]  /*0310*/  @!P2 LOP3.LUT R12, R5, 0x7ff00000, RZ, 0xc0, !PT ;  /* 0x7ff00000050ca812 */ /* 0x000fe200078ec0ff */
[----:B------:R-:W-:Y:S01]  /*0320*/  @!P2 IMAD.MOV.U32 R18, RZ, RZ, RZ ;  /* 0x000000ffff12a224 */ /* 0x000fe200078e00ff */
[----:B------:R-:W0:Y:S02]  /*0330*/  MUFU.RCP64H R17, R3 ;  /* 0x0000000300117308 */ /* 0x000e240000001800 */
[----:B------:R-:W-:Y:S01]  /*0340*/  @!P2 ISETP.GE.U32.AND P3, PT, R11, R12, PT ;  /* 0x0000000c0b00a20c */ /* 0x000fe20003f66070 */
[----:B------:R-:W-:-:S05]  /*0350*/  IMAD.MOV.U32 R12, RZ, RZ, 0x1ca00000 ;  /* 0x1ca00000ff0c7424 */ /* 0x000fca00078e00ff */
[----:B------:R-:W-:-:S04]  /*0360*/  @!P2 SEL R13, R12, 0x63400000, !P3 ;  /* 0x634000000c0da807 */ /* 0x000fc80005800000 */
[----:B------:R-:W-:-:S04]  /*0370*/  @!P2 LOP3.LUT R13, R13, 0x80000000, R7, 0xf8, !PT ;  /* 0x800000000d0da812 */ /* 0x000fc800078ef807 */
[----:B------:R-:W-:Y:S01]  /*0380*/  @!P2 LOP3.LUT R19, R13, 0x100000, RZ, 0xfc, !PT ;  /* 0x001000000d13a812 */ /* 0x000fe200078efcff */
[----:B0-----:R-:W-:-:S08]  /*0390*/  DFMA R8, R16, -R2, 1 ;  /* 0x3ff000001008742b */ /* 0x001fd00000000802 */
[----:B------:R-:W-:-:S08]  /*03a0*/  DFMA R8, R8, R8, R8 ;  /* 0x000000080808722b */ /* 0x000fd00000000008 */
[----:B------:R-:W-:Y:S01]  /*03b0*/  DFMA R16, R16, R8, R16 ;  /* 0x000000081010722b */ /* 0x000fe20000000010 */
[----:B------:R-:W-:Y:S01]  /*03c0*/  SEL R9, R12, 0x63400000, !P1 ;  /* 0x634000000c097807 */ /* 0x000fe20004800000 */
[----:B------:R-:W-:-:S03]  /*03d0*/  IMAD.MOV.U32 R8, RZ, RZ, R6 ;  /* 0x000000ffff087224 */ /* 0x000fc600078e0006 */
[----:B------:R-:W-:-:S03]  /*03e0*/  LOP3.LUT R9, R9, 0x800fffff, R7, 0xf8, !PT ;  /* 0x800fffff09097812 */ /* 0x000fc600078ef807 */
[----:B------:R-:W-:-:S03]  /*03f0*/  DFMA R20, R16, -R2, 1 ;  /* 0x3ff000001014742b */ /* 0x000fc60000000802 */
[----:B------:R-:W-:-:S05]  /*0400*/  @!P2 DFMA R8, R8, 2, -R18 ;  /* 0x400000000808a82b */ /* 0x000fca0000000812 */
[----:B------:R-:W-:Y:S01]  /*0410*/  DFMA R16, R16, R20, R16 ;  /* 0x000000141010722b */ /* 0x000fe20000000010 */
[----:B------:R-:W-:Y:S02]  /*0420*/  IMAD.MOV.U32 R21, RZ, RZ, R11 ;  /* 0x000000ffff157224 */ /* 0x000fe400078e000b */
[----:B------:R-:W-:Y:S01]  /*0430*/  IMAD.MOV.U32 R20, RZ, RZ, R14 ;  /* 0x000000ffff147224 */ /* 0x000fe200078e000e */
[----:B------:R-:W-:Y:S02]  /*0440*/  @!P0 LOP3.LUT R20, R3, 0x7ff00000, RZ, 0xc0, !PT ;  /* 0x7ff0000003148812 */ /* 0x000fe400078ec0ff */
[----:B------:R-:W-:Y:S02]  /*0450*/  @!P2 LOP3.LUT R21, R9, 0x7ff00000, RZ, 0xc0, !PT ;  /* 0x7ff000000915a812 */ /* 0x000fe400078ec0ff */
[----:B------:R-:W-:Y:S01]  /*0460*/  DMUL R18, R16, R8 ;  /* 0x0000000810127228 */ /* 0x000fe20000000000 */
[----:B------:R-:W-:Y:S02]  /*0470*/  VIADD R22, R20, 0xffffffff ;  /* 0xffffffff14167836 */ /* 0x000fe40000000000 */
[----:B------:R-:W-:-:S05]  /*0480*/  VIADD R13, R21, 0xffffffff ;  /* 0xffffffff150d7836 */ /* 0x000fca0000000000 */
[----:B------:R-:W-:Y:S01]  /*0490*/  DFMA R14, R18, -R2, R8 ;  /* 0x80000002120e722b */ /* 0x000fe20000000008 */
[----:B------:R-:W-:-:S04]  /*04a0*/  ISETP.GT.U32.AND P0, PT, R13, 0x7feffffe, PT ;  /* 0x7feffffe0d00780c */ /* 0x000fc80003f04070 */
[----:B------:R-:W-:-:S03]  /*04b0*/  ISETP.GT.U32.OR P0, PT, R22, 0x7feffffe, P0 ;  /* 0x7feffffe1600780c */ /* 0x000fc60000704470 */
[----:B------:R-:W-:-:S10]  /*04c0*/  DFMA R14, R16, R14, R18 ;  /* 0x0000000e100e722b */ /* 0x000fd40000000012 */
[----:B------:R-:W-:Y:S05]  /*04d0*/  @P0 BRA `(.L_x_3) ;  /* 0x00000000006c0947 */ /* 0x000fea0003800000 */
[----:B------:R-:W-:-:S04]  /*04e0*/  LOP3.LUT R16, R5, 0x7ff00000, RZ, 0xc0, !PT ;  /* 0x7ff0000005107812 */ /* 0x000fc800078ec0ff */
[CC--:B------:R-:W-:Y:S02]  /*04f0*/  VIADDMNMX R6, R11.reuse, -R16.reuse, 0xb9600000, !PT ;  /* 0xb96000000b067446 */ /* 0x0c0fe40007800910 */
[----:B------:R-:W-:Y:S02]  /*0500*/  ISETP.GE.U32.AND P0, PT, R11, R16, PT ;  /* 0x000000100b00720c */ /* 0x000fe40003f06070 */
[----:B------:R-:W-:Y:S02]  /*0510*/  VIMNMX R6, PT, PT, R6, 0x46a00000, PT ;  /* 0x46a0000006067848 */ /* 0x000fe40003fe0100 */
[----:B------:R-:W-:-:S05]  /*0520*/  SEL R11, R12, 0x63400000, !P0 ;  /* 0x634000000c0b7807 */ /* 0x000fca0004000000 */
[----:B------:R-:W-:Y:S02]  /*0530*/  IMAD.IADD R11, R6, 0x1, -R11 ;  /* 0x00000001060b7824 */ /* 0x000fe400078e0a0b */
[----:B------:R-:W-:Y:S02]  /*0540*/  IMAD.MOV.U32 R6, RZ, RZ, RZ ;  /* 0x000000ffff067224 */ /* 0x000fe400078e00ff */
[----:B------:R-:W-:-:S06]  /*0550*/  VIADD R7, R11, 0x7fe00000 ;  /* 0x7fe000000b077836 */ /* 0x000fcc0000000000 */
[----:B------:R-:W-:-:S10]  /*0560*/  DMUL R12, R14, R6 ;  /* 0x000000060e0c7228 */ /* 0x000fd40000000000 */
[----:B------:R-:W-:-:S13]  /*0570*/  FSETP.GTU.AND P0, PT, |R13|, 1.469367938527859385e-39, PT ;  /* 0x001000000d00780b */ /* 0x000fda0003f0c200 */
[----:B------:R-:W-:Y:S05]  /*0580*/  @P0 BRA `(.L_x_4) ;  /* 0x0000000000940947 */ /* 0x000fea0003800000 */
[----:B------:R-:W-:Y:S01]  /*0590*/  DFMA R2, R14, -R2, R8 ;  /* 0x800000020e02722b */ /* 0x000fe20000000008 */
[----:B------:R-:W-:-:S09]  /*05a0*/  IMAD.MOV.U32 R6, RZ, RZ, RZ ;  /* 0x000000ffff067224 */ /* 0x000fd200078e00ff */
[C---:B------:R-:W-:Y:S02]  /*05b0*/  FSETP.NEU.AND P0, PT, R3.reuse, RZ, PT ;  /* 0x000000ff0300720b */ /* 0x040fe40003f0d000 */
[----:B------:R-:W-:-:S04]  /*05c0*/  LOP3.LUT R5, R3, 0x80000000, R5, 0x48, !PT ;  /* 0x8000000003057812 */ /* 0x000fc800078e4805 */
[----:B------:R-:W-:-:S07]  /*05d0*/  LOP3.LUT R7, R5, R7, RZ, 0xfc, !PT ;  /* 0x0000000705077212 */ /* 0x000fce00078efcff */
[----:B------:R-:W-:Y:S05]  /*05e0*/  @!P0 BRA `(.L_x_4) ;  /* 0x00000000007c8947 */ /* 0x000fea0003800000 */
[----:B------:R-:W-:Y:S01]  /*05f0*/  IMAD.MOV R3, RZ, RZ, -R11 ;  /* 0x000000ffff037224 */ /* 0x000fe200078e0a0b */
[----:B------:R-:W-:Y:S01]  /*0600*/  DMUL.RP R6, R14, R6 ;  /* 0x000000060e067228 */ /* 0x000fe20000008000 */
[----:B------:R-:W-:Y:S01]  /*0610*/  IMAD.MOV.U32 R2, RZ, RZ, RZ ;  /* 0x000000ffff027224 */ /* 0x000fe200078e00ff */
[----:B------:R-:W-:-:S05]  /*0620*/  IADD3 R11, PT, PT, -R11, -0x43300000, RZ ;  /* 0xbcd000000b0b7810 */ /* 0x000fca0007ffe1ff */
[----:B------:R-:W-:-:S03]  /*0630*/  DFMA R2, R12, -R2, R14 ;  /* 0x800000020c02722b */ /* 0x000fc6000000000e */
[----:B------:R-:W-:-:S07]  /*0640*/  LOP3.LUT R5, R7, R5, RZ, 0x3c, !PT ;  /* 0x0000000507057212 */ /* 0x000fce00078e3cff */
[----:B------:R-:W-:-:S04]  /*0650*/  FSETP.NEU.AND P0, PT, |R3|, R11, PT ;  /* 0x0000000b0300720b */ /* 0x000fc80003f0d200 */
[----:B------:R-:W-:Y:S02]  /*0660*/  FSEL R12, R6, R12, !P0 ;  /* 0x0000000c060c7208 */ /* 0x000fe40004000000 */
[----:B------:R-:W-:Y:S01]  /*0670*/  FSEL R13, R5, R13, !P0 ;  /* 0x0000000d050d7208 */ /* 0x000fe20004000000 */
[----:B------:R-:W-:Y:S06]  /*0680*/  BRA `(.L_x_4) ;  /* 0x0000000000547947 */ /* 0x000fec0003800000 */
.L_x_3:
[----:B------:R-:W-:-:S14]  /*0690*/  DSETP.NAN.AND P0, PT, R6, R6, PT ;  /* 0x000000060600722a */ /* 0x000fdc0003f08000 */
[----:B------:R-:W-:Y:S05]  /*06a0*/  @P0 BRA `(.L_x_5) ;  /* 0x0000000000440947 */ /* 0x000fea0003800000 */
[----:B------:R-:W-:-:S14]  /*06b0*/  DSETP.NAN.AND P0, PT, R4, R4, PT ;  /* 0x000000040400722a */ /* 0x000fdc0003f08000 */
[----:B------:R-:W-:Y:S05]  /*06c0*/  @P0 BRA `(.L_x_6) ;  /* 0x0000000000300947 */ /* 0x000fea0003800000 */
[----:B------:R-:W-:Y:S01]  /*06d0*/  ISETP.NE.AND P0, PT, R21, R20, PT ;  /* 0x000000141500720c */ /* 0x000fe20003f05270 */
[----:B------:R-:W-:Y:S02]  /*06e0*/  IMAD.MOV.U32 R12, RZ, RZ, 0x0 ;  /* 0x00000000ff0c7424 */ /* 0x000fe400078e00ff */
[----:B------:R-:W-:-:S10]  /*06f0*/  IMAD.MOV.U32 R13, RZ, RZ, -0x80000 ;  /* 0xfff80000ff0d7424 */ /* 0x000fd400078e00ff */
[----:B------:R-:W-:Y:S05]  /*0700*/  @!P0 BRA `(.L_x_4) ;  /* 0x0000000000348947 */ /* 0x000fea0003800000 */
[----:B------:R-:W-:Y:S02]  /*0710*/  ISETP.NE.AND P0, PT, R21, 0x7ff00000, PT ;  /* 0x7ff000001500780c */ /* 0x000fe40003f05270 */
[----:B------:R-:W-:Y:S02]  /*0720*/  LOP3.LUT R13, R7, 0x80000000, R5, 0x48, !PT ;  /* 0x80000000070d7812 */ /* 0x000fe400078e4805 */
[----:B------:R-:W-:-:S13]  /*0730*/  ISETP.EQ.OR P0, PT, R20, RZ, !P0 ;  /* 0x000000ff1400720c */ /* 0x000fda0004702670 */
[----:B------:R-:W-:Y:S01]  /*0740*/  @P0 LOP3.LUT R2, R13, 0x7ff00000, RZ, 0xfc, !PT ;  /* 0x7ff000000d020812 */ /* 0x000fe200078efcff */
[----:B------:R-:W-:Y:S02]  /*0750*/  @!P0 IMAD.MOV.U32 R12, RZ, RZ, RZ ;  /* 0x000000ffff0c8224 */ /* 0x000fe400078e00ff */
[----:B------:R-:W-:Y:S02]  /*0760*/  @P0 IMAD.MOV.U32 R12, RZ, RZ, RZ ;  /* 0x000000ffff0c0224 */ /* 0x000fe400078e00ff */
[----:B------:R-:W-:Y:S01]  /*0770*/  @P0 IMAD.MOV.U32 R13, RZ, RZ, R2 ;  /* 0x000000ffff0d0224 */ /* 0x000fe200078e0002 */
[----:B------:R-:W-:Y:S06]  /*0780*/  BRA `(.L_x_4) ;  /* 0x0000000000147947 */ /* 0x000fec0003800000 */
.L_x_6:
[----:B------:R-:W-:Y:S01]  /*0790*/  LOP3.LUT R13, R5, 0x80000, RZ, 0xfc, !PT ;  /* 0x00080000050d7812 */ /* 0x000fe200078efcff */
[----:B------:R-:W-:Y:S01]  /*07a0*/  IMAD.MOV.U32 R12, RZ, RZ, R4 ;  /* 0x000000ffff0c7224 */ /* 0x000fe200078e0004 */
[----:B------:R-:W-:Y:S06]  /*07b0*/  BRA `(.L_x_4) ;  /* 0x0000000000087947 */ /* 0x000fec0003800000 */
.L_x_5:
[----:B------:R-:W-:Y:S01]  /*07c0*/  LOP3.LUT R13, R7, 0x80000, RZ, 0xfc, !PT ;  /* 0x00080000070d7812 */ /* 0x000fe200078efcff */
[----:B------:R-:W-:-:S07]  /*07d0*/  IMAD.MOV.U32 R12, RZ, RZ, R6 ;  /* 0x000000ffff0c7224 */ /* 0x000fce00078e0006 */
.L_x_4:
[----:B------:R-:W-:Y:S05]  /*07e0*/  BSYNC.RECONVERGENT B1 ;  /* 0x0000000000017941 */ /* 0x000fea0003800200 */
.L_x_2:
[----:B------:R-:W-:Y:S02]  /*07f0*/  IMAD.MOV.U32 R11, RZ, RZ, 0x0 ;  /* 0x00000000ff0b7424 */ /* 0x000fe400078e00ff */
[----:B------:R-:W-:Y:S02]  /*0800*/  IMAD.MOV.U32 R2, RZ, RZ, R12 ;  /* 0x000000ffff027224 */ /* 0x000fe400078e000c */
[----:B------:R-:W-:Y:S01]  /*0810*/  IMAD.MOV.U32 R3, RZ, RZ, R13 ;  /* 0x000000ffff037224 */ /* 0x000fe200078e000d */
[----:B------:R-:W-:Y:S06]  /*0820*/  RET.REL.NODEC R10 `(_Z12squareKernelPfS_) ;  /* 0xfffffff40af47950 */ /* 0x000fec0003c3ffff */
.L_x_7:
[----:B------:R-:W-:-:S00]  /*0830*/  BRA `(.L_x_7) ;  /* 0xfffffffc00fc7947 */ /* 0x000fc0000383ffff */
[----:B------:R-:W-:-:S00]  /*0840*/  NOP ;  /* 0x0000000000007918 */ /* 0x000fc00000000000 */
        /* <DEDUP_REMOVED lines=11> */
.L_x_8:


//--------------------- .nv.shared.reserved.0     --------------------------
	.section	.nv.shared.reserved.0,"aw",@nobits
	.weak		__nv_reservedSMEM_offset_0_alias
	.size		__nv_reservedSMEM_offset_0_alias, 0, 64
	.other		__nv_reservedSMEM_offset_0_alias,@"STO_CUDA_RESERVED_SHARED STV_DEFAULT"
__nv_reservedSMEM_offset_0_alias:
	.zero		0
	.zero		64


//--------------------- .nv.constant0._Z12squareKernelPfS_ --------------------------
	.section	.nv.constant0._Z12squareKernelPfS_,"a",@progbits
	.sectionflags	@""
	.align	4
.nv.constant0._Z12squareKernelPfS_:
	.zero		912


//--------------------- SYMBOLS --------------------------

	.type		.nv.reservedSmem.offset0,@object
	.size		.nv.reservedSmem.offset0,0x4
